//
// Generated by NVIDIA NVVM Compiler
//
// Compiler Build ID: CL-36424714
// Cuda compilation tools, release 13.0, V13.0.88
// Based on NVVM 20.0.0
//

.version 9.0
.target sm_100
.address_size 64

	// .globl	_Z12transpose_v1PfS_ii

.visible .entry _Z12transpose_v1PfS_ii(
	.param .u64 .ptr .align 1 _Z12transpose_v1PfS_ii_param_0,
	.param .u64 .ptr .align 1 _Z12transpose_v1PfS_ii_param_1,
	.param .u32 _Z12transpose_v1PfS_ii_param_2,
	.param .u32 _Z12transpose_v1PfS_ii_param_3
)
{
	.reg .pred 	%p<4>;
	.reg .b32 	%r<15>;
	.reg .b32 	%f<2>;
	.reg .b64 	%rd<9>;

	ld.param.u64 	%rd1, [_Z12transpose_v1PfS_ii_param_0];
	ld.param.u64 	%rd2, [_Z12transpose_v1PfS_ii_param_1];
	ld.param.u32 	%r3, [_Z12transpose_v1PfS_ii_param_2];
	ld.param.u32 	%r5, [_Z12transpose_v1PfS_ii_param_3];
	mov.u32 	%r6, %tid.x;
	mov.u32 	%r7, %ntid.x;
	mov.u32 	%r8, %ctaid.x;
	mad.lo.s32 	%r1, %r7, %r8, %r6;
	mov.u32 	%r9, %tid.y;
	mov.u32 	%r10, %ntid.y;
	mov.u32 	%r11, %ctaid.y;
	mad.lo.s32 	%r12, %r10, %r11, %r9;
	setp.ge.s32 	%p1, %r1, %r3;
	setp.ge.s32 	%p2, %r12, %r5;
	or.pred  	%p3, %p1, %p2;
	@%p3 bra 	$L__BB0_2;
	cvta.to.global.u64 	%rd3, %rd2;
	cvta.to.global.u64 	%rd4, %rd1;
	mad.lo.s32 	%r13, %r3, %r12, %r1;
	mul.wide.s32 	%rd5, %r13, 4;
	add.s64 	%rd6, %rd3, %rd5;
	ld.global.f32 	%f1, [%rd6];
	mad.lo.s32 	%r14, %r5, %r1, %r12;
	mul.wide.s32 	%rd7, %r14, 4;
	add.s64 	%rd8, %rd4, %rd7;
	st.global.f32 	[%rd8], %f1;
$L__BB0_2:
	ret;

}


// ===== COMPILED SASS (sm_100) =====

	.target	sm_100

	.elftype	@"ET_EXEC"


//--------------------- .note.nv.tkinfo           --------------------------
	.section	.note.nv.tkinfo,"",@"SHT_NOTE"
	.sectionflags	@"SHF_NOTE_NV_TKINFO"
	.tkinfo
        /*0018*/ 	.word	0x00000002
        /*0030*/ 	.string	""
        /*0030*/ 	.string	"ptxas"
        /*0030*/ 	.string	"Cuda compilation tools, release 13.0, V13.0.88"
        /*0030*/ 	.string	"Build cuda_13.0.r13.0/compiler.36424714_0"
        /*0030*/ 	.string	"-arch sm_100 -m 64 "



//--------------------- .note.nv.cuinfo           --------------------------
	.section	.note.nv.cuinfo,"",@"SHT_NOTE"
	.sectionflags	@"SHF_NOTE_NV_CUINFO"
        /*0018*/ 	.short	0x0002
        /*001a*/ 	.short	0x0064
        /*001c*/ 	.short	0x0082
	.zero		2


//--------------------- .nv.info                  --------------------------
	.section	.nv.info,"",@"SHT_CUDA_INFO"
	.align	4


	//----- nvinfo : EIATTR_REGCOUNT
	.align		4
        /*0000*/ 	.byte	0x04, 0x2f
        /*0002*/ 	.short	(.L_1 - .L_0)
	.align		4
.L_0:
        /*0004*/ 	.word	index@(_Z12transpose_v1PfS_ii)
        /*0008*/ 	.word	0x0000000a


	//----- nvinfo : EIATTR_FRAME_SIZE
	.align		4
.L_1:
        /*000c*/ 	.byte	0x04, 0x11
        /*000e*/ 	.short	(.L_3 - .L_2)
	.align		4
.L_2:
        /*0010*/ 	.word	index@(_Z12transpose_v1PfS_ii)
        /*0014*/ 	.word	0x00000000


	//----- nvinfo : EIATTR_MIN_STACK_SIZE
	.align		4
.L_3:
        /*0018*/ 	.byte	0x04, 0x12
        /*001a*/ 	.short	(.L_5 - .L_4)
	.align		4
.L_4:
        /*001c*/ 	.word	index@(_Z12transpose_v1PfS_ii)
        /*0020*/ 	.word	0x00000000
.L_5:


//--------------------- .nv.compat                --------------------------
	.section	.nv.compat,"",@"SHT_CUDA_COMPAT_INFO"
	.align	4
        /*0000*/ 	.byte	0x02, 0x09, 0x00, 0x00, 0x02, 0x02, 0x01, 0x00, 0x02, 0x05, 0x05, 0x00, 0x03, 0x07, 0x01, 0x01
        /*0010*/ 	.byte	0x02, 0x03, 0x00, 0x00, 0x02, 0x06, 0x01, 0x00, 0x04, 0x0b, 0x08, 0x00, 0x09, 0x00, 0x00, 0x00
        /*0020*/ 	.byte	0x00, 0x00, 0x00, 0x00


//--------------------- .nv.info._Z12transpose_v1PfS_ii --------------------------
	.section	.nv.info._Z12transpose_v1PfS_ii,"",@"SHT_CUDA_INFO"
	.sectionflags	@""
	.align	4


	//----- nvinfo : EIATTR_CUDA_API_VERSION
	.align		4
        /*0000*/ 	.byte	0x04, 0x37
        /*0002*/ 	.short	(.L_7 - .L_6)
.L_6:
        /*0004*/ 	.word	0x00000082


	//----- nvinfo : EIATTR_KPARAM_INFO
	.align		4
.L_7:
        /*0008*/ 	.byte	0x04, 0x17
        /*000a*/ 	.short	(.L_9 - .L_8)
.L_8:
        /*000c*/ 	.word	0x00000000
        /*0010*/ 	.short	0x0003
        /*0012*/ 	.short	0x0014
        /*0014*/ 	.byte	0x00, 0xf0, 0x11, 0x00


	//----- nvinfo : EIATTR_KPARAM_INFO
	.align		4
.L_9:
        /*0018*/ 	.byte	0x04, 0x17
        /*001a*/ 	.short	(.L_11 - .L_10)
.L_10:
        /*001c*/ 	.word	0x00000000
        /*0020*/ 	.short	0x0002
        /*0022*/ 	.short	0x0010
        /*0024*/ 	.byte	0x00, 0xf0, 0x11, 0x00


	//----- nvinfo : EIATTR_KPARAM_INFO
	.align		4
.L_11:
        /*0028*/ 	.byte	0x04, 0x17
        /*002a*/ 	.short	(.L_13 - .L_12)
.L_12:
        /*002c*/ 	.word	0x00000000
        /*0030*/ 	.short	0x0001
        /*0032*/ 	.short	0x0008
        /*0034*/ 	.byte	0x00, 0xf5, 0x21, 0x00


	//----- nvinfo : EIATTR_KPARAM_INFO
	.align		4
.L_13:
        /*0038*/ 	.byte	0x04, 0x17
        /*003a*/ 	.short	(.L_15 - .L_14)
.L_14:
        /*003c*/ 	.word	0x00000000
        /*0040*/ 	.short	0x0000
        /*0042*/ 	.short	0x0000
        /*0044*/ 	.byte	0x00, 0xf5, 0x21, 0x00


	//----- nvinfo : EIATTR_SPARSE_MMA_MASK
	.align		4
.L_15:
        /*0048*/ 	.byte	0x03, 0x50
        /*004a*/ 	.short	0x0000


	//----- nvinfo : EIATTR_MAXREG_COUNT
	.align		4
        /*004c*/ 	.byte	0x03, 0x1b
        /*004e*/ 	.short	0x00ff


	//----- nvinfo : EIATTR_MERCURY_ISA_VERSION
	.align		4
        /*0050*/ 	.byte	0x03, 0x5f
        /*0052*/ 	.short	0x0101


	//----- nvinfo : EIATTR_VRC_CTA_INIT_COUNT
	.align		4
        /*0054*/ 	.byte	0x02, 0x4a
	.zero		1
	.zero		1


	//----- nvinfo : EIATTR_EXIT_INSTR_OFFSETS
	.align		4
        /*0058*/ 	.byte	0x04, 0x1c
        /*005a*/ 	.short	(.L_17 - .L_16)


	//   ....[0]....
.L_16:
        /*005c*/ 	.word	0x000000c0


	//   ....[1]....
        /*0060*/ 	.word	0x00000160


	//----- nvinfo : EIATTR_CBANK_PARAM_SIZE
	.align		4
.L_17:
        /*0064*/ 	.byte	0x03, 0x19
        /*0066*/ 	.short	0x0018


	//----- nvinfo : EIATTR_PARAM_CBANK
	.align		4
        /*0068*/ 	.byte	0x04, 0x0a
        /*006a*/ 	.short	(.L_19 - .L_18)
	.align		4
.L_18:
        /*006c*/ 	.word	index@(.nv.constant0._Z12transpose_v1PfS_ii)
        /*0070*/ 	.short	0x0380
        /*0072*/ 	.short	0x0018


	//----- nvinfo : EIATTR_SW_WAR
	.align		4
.L_19:
        /*0074*/ 	.byte	0x04, 0x36
        /*0076*/ 	.short	(.L_21 - .L_20)
.L_20:
        /*0078*/ 	.word	0x00000008
.L_21:


//--------------------- .nv.callgraph             --------------------------
	.section	.nv.callgraph,"",@"SHT_CUDA_CALLGRAPH"
	.align	4
	.sectionentsize	8
	.align		4
        /*0000*/ 	.word	0x00000000
	.align		4
        /*0004*/ 	.word	0xffffffff
	.align		4
        /*0008*/ 	.word	0x00000000
	.align		4
        /*000c*/ 	.word	0xfffffffe
	.align		4
        /*0010*/ 	.word	0x00000000
	.align		4
        /*0014*/ 	.word	0xfffffffd
	.align		4
        /*0018*/ 	.word	0x00000000
	.align		4
        /*001c*/ 	.word	0xfffffffc


//--------------------- .text._Z12transpose_v1PfS_ii --------------------------
	.section	.text._Z12transpose_v1PfS_ii,"ax",@progbits
	.align	128
        .global         _Z12transpose_v1PfS_ii
        .type           _Z12transpose_v1PfS_ii,@function
        .size           _Z12transpose_v1PfS_ii,(.L_x_1 - _Z12transpose_v1PfS_ii)
        .other          _Z12transpose_v1PfS_ii,@"STO_CUDA_ENTRY STV_DEFAULT"
_Z12transpose_v1PfS_ii:
.text._Z12transpose_v1PfS_ii:
[----:B------:R-:W-:Y:S01]  /*0000*/  LDC R1, c[0x0][0x37c] ;  /* 0x0000df00ff017b82 */ /* 0x000fe20000000800 */
[----:B------:R-:W0:Y:S01]  /*0010*/  S2R R7, SR_TID.Y ;  /* 0x0000000000077919 */ /* 0x000e220000002200 */
[----:B------:R-:W1:Y:S01]  /*0020*/  LDCU UR4, c[0x0][0x360] ;  /* 0x00006c00ff0477ac */ /* 0x000e620008000800 */
[----:B------:R-:W0:Y:S01]  /*0030*/  S2R R2, SR_CTAID.Y ;  /* 0x0000000000027919 */ /* 0x000e220000002600 */
[----:B------:R-:W0:Y:S01]  /*0040*/  LDCU UR5, c[0x0][0x364] ;  /* 0x00006c80ff0577ac */ /* 0x000e220008000800 */
[----:B------:R-:W1:Y:S01]  /*0050*/  S2R R0, SR_TID.X ;  /* 0x0000000000007919 */ /* 0x000e620000002100 */
[----:B------:R-:W2:Y:S01]  /*0060*/  LDCU.64 UR6, c[0x0][0x390] ;  /* 0x00007200ff0677ac */ /* 0x000ea20008000a00 */
[----:B------:R-:W1:Y:S01]  /*0070*/  S2R R3, SR_CTAID.X ;  /* 0x0000000000037919 */ /* 0x000e620000002500 */
[----:B0-----:R-:W-:-:S05]  /*0080*/  IMAD R7, R2, UR5, R7 ;  /* 0x0000000502077c24 */ /* 0x001fca000f8e0207 */
[----:B--2---:R-:W-:Y:S01]  /*0090*/  ISETP.GE.AND P0, PT, R7, UR7, PT ;  /* 0x0000000707007c0c */ /* 0x004fe2000bf06270 */
[----:B-1----:R-:W-:-:S05]  /*00a0*/  IMAD R0, R3, UR4, R0 ;  /* 0x0000000403007c24 */ /* 0x002fca000f8e0200 */
[----:B------:R-:W-:-:S13]  /*00b0*/  ISETP.GE.OR P0, PT, R0, UR6, P0 ;  /* 0x0000000600007c0c */ /* 0x000fda0008706670 */
[----:B------:R-:W-:Y:S05]  /*00c0*/  @P0 EXIT ;  /* 0x000000000000094d */ /* 0x000fea0003800000 */
[----:B------:R-:W0:Y:S01]  /*00d0*/  LDC.64 R2, c[0x0][0x388] ;  /* 0x0000e200ff027b82 */ /* 0x000e220000000a00 */
[----:B------:R-:W1:Y:S01]  /*00e0*/  LDCU.64 UR4, c[0x0][0x358] ;  /* 0x00006b00ff0477ac */ /* 0x000e620008000a00 */
[----:B------:R-:W-:-:S04]  /*00f0*/  IMAD R5, R7, UR6, R0 ;  /* 0x0000000607057c24 */ /* 0x000fc8000f8e0200 */
[----:B0-----:R-:W-:Y:S02]  /*0100*/  IMAD.WIDE R2, R5, 0x4, R2 ;  /* 0x0000000405027825 */ /* 0x001fe400078e0202 */
[----:B------:R-:W0:Y:S04]  /*0110*/  LDC.64 R4, c[0x0][0x380] ;  /* 0x0000e000ff047b82 */ /* 0x000e280000000a00 */
[----:B-1----:R-:W2:Y:S01]  /*0120*/  LDG.E R3, desc[UR4][R2.64] ;  /* 0x0000000402037981 */ /* 0x002ea2000c1e1900 */
[----:B------:R-:W-:-:S04]  /*0130*/  IMAD R7, R0, UR7, R7 ;  /* 0x0000000700077c24 */ /* 0x000fc8000f8e0207 */
[----:B0-----:R-:W-:-:S05]  /*0140*/  IMAD.WIDE R4, R7, 0x4, R4 ;  /* 0x0000000407047825 */ /* 0x001fca00078e0204 */
[----:B--2---:R-:W-:Y:S01]  /*0150*/  STG.E desc[UR4][R4.64], R3 ;  /* 0x0000000304007986 */ /* 0x004fe2000c101904 */
[----:B------:R-:W-:Y:S05]  /*0160*/  EXIT ;  /* 0x000000000000794d */ /* 0x000fea0003800000 */
.L_x_0:
[----:B------:R-:W-:-:S00]  /*0170*/  BRA `(.L_x_0) ;  /* 0xfffffffc00fc7947 */ /* 0x000fc0000383ffff */
[----:B------:R-:W-:-:S00]  /*0180*/  NOP ;  /* 0x0000000000007918 */ /* 0x000fc00000000000 */
[----:B------:R-:W-:-:S00]  /*0190*/  NOP ;  /* 0x0000000000007918 */ /* 0x000fc00000000000 */
[----:B------:R-:W-:-:S00]  /*01a0*/  NOP ;  /* 0x0000000000007918 */ /* 0x000fc00000000000 */
[----:B------:R-:W-:-:S00]  /*01b0*/  NOP ;  /* 0x0000000000007918 */ /* 0x000fc00000000000 */
[----:B------:R-:W-:-:S00]  /*01c0*/  NOP ;  /* 0x0000000000007918 */ /* 0x000fc00000000000 */
[----:B------:R-:W-:-:S00]  /*01d0*/  NOP ;  /* 0x0000000000007918 */ /* 0x000fc00000000000 */
[----:B------:R-:W-:-:S00]  /*01e0*/  NOP ;  /* 0x0000000000007918 */ /* 0x000fc00000000000 */
[----:B------:R-:W-:-:S00]  /*01f0*/  NOP ;  /* 0x0000000000007918 */ /* 0x000fc00000000000 */
.L_x_1:


//--------------------- .nv.shared.reserved.0     --------------------------
	.section	.nv.shared.reserved.0,"aw",@nobits
	.weak		__nv_reservedSMEM_offset_0_alias
	.size		__nv_reservedSMEM_offset_0_alias, 0, 64
	.other		__nv_reservedSMEM_offset_0_alias,@"STO_CUDA_RESERVED_SHARED STV_DEFAULT"
__nv_reservedSMEM_offset_0_alias:
	.zero		0
	.zero		64


//--------------------- .nv.constant0._Z12transpose_v1PfS_ii --------------------------
	.section	.nv.constant0._Z12transpose_v1PfS_ii,"a",@progbits
	.sectionflags	@""
	.align	4
.nv.constant0._Z12transpose_v1PfS_ii:
	.zero		920


//--------------------- SYMBOLS --------------------------

	.type		.nv.reservedSmem.offset0,@object
	.size		.nv.reservedSmem.offset0,0x4
